	.headerflags	@"EF_CUDA_TEXMODE_UNIFIED EF_CUDA_64BIT_ADDRESS EF_CUDA_ACCELERATORS EF_CUDA_SM90 EF_CUDA_VIRTUAL_SM(EF_CUDA_SM90)"
	.elftype	@"ET_EXEC"


//--------------------- .nv.info                  --------------------------
	.section	.nv.info,"",@"SHT_CUDA_INFO"
	.align	4


	//----- nvinfo : EIATTR_REGCOUNT
	.align		4
        /*0000*/ 	.byte	0x04, 0x2f
        /*0002*/ 	.short	(.L_3 - .L_2)
	.align		4
.L_2:
        /*0004*/ 	.word	index@(triton_poi_fused__native_batch_norm_legit_no_training_hardtanh_25)
        /*0008*/ 	.word	0x00000018


	//----- nvinfo : EIATTR_MIN_STACK_SIZE
	.align		4
.L_3:
        /*000c*/ 	.byte	0x04, 0x12
        /*000e*/ 	.short	(.L_5 - .L_4)
	.align		4
.L_4:
        /*0010*/ 	.word	index@(triton_poi_fused__native_batch_norm_legit_no_training_hardtanh_25)
        /*0014*/ 	.word	0x00000000


	//----- nvinfo : EIATTR_FRAME_SIZE
	.align		4
.L_5:
        /*0018*/ 	.byte	0x04, 0x11
        /*001a*/ 	.short	(.L_7 - .L_6)
	.align		4
.L_6:
        /*001c*/ 	.word	index@(triton_poi_fused__native_batch_norm_legit_no_training_hardtanh_25)
        /*0020*/ 	.word	0x00000000


	//----- nvinfo : EIATTR_MIN_STACK_SIZE
	.align		4
.L_7:
        /*0024*/ 	.byte	0x04, 0x12
        /*0026*/ 	.short	(.L_9 - .L_8)
	.align		4
.L_8:
        /*0028*/ 	.word	index@(triton_poi_fused__native_batch_norm_legit_no_training_hardtanh_25)
        /*002c*/ 	.word	0x00000000
.L_9:


//--------------------- .nv.info.triton_poi_fused__native_batch_norm_legit_no_training_hardtanh_25 --------------------------
	.section	.nv.info.triton_poi_fused__native_batch_norm_legit_no_training_hardtanh_25,"",@"SHT_CUDA_INFO"
	.sectionflags	@""
	.align	4


	//----- nvinfo : EIATTR_CUDA_API_VERSION
	.align		4
        /*0000*/ 	.byte	0x04, 0x37
        /*0002*/ 	.short	(.L_11 - .L_10)
.L_10:
        /*0004*/ 	.word	0x0000007c


	//----- nvinfo : EIATTR_KPARAM_INFO
	.align		4
.L_11:
        /*0008*/ 	.byte	0x04, 0x17
        /*000a*/ 	.short	(.L_13 - .L_12)
.L_12:
        /*000c*/ 	.word	0x00000000
        /*0010*/ 	.short	0x0006
        /*0012*/ 	.short	0x0030
        /*0014*/ 	.byte	0x00, 0xf0, 0x11, 0x00


	//----- nvinfo : EIATTR_KPARAM_INFO
	.align		4
.L_13:
        /*0018*/ 	.byte	0x04, 0x17
        /*001a*/ 	.short	(.L_15 - .L_14)
.L_14:
        /*001c*/ 	.word	0x00000000
        /*0020*/ 	.short	0x0005
        /*0022*/ 	.short	0x0028
        /*0024*/ 	.byte	0x00, 0xf4, 0x21, 0x00


	//----- nvinfo : EIATTR_KPARAM_INFO
	.align		4
.L_15:
        /*0028*/ 	.byte	0x04, 0x17
        /*002a*/ 	.short	(.L_17 - .L_16)
.L_16:
        /*002c*/ 	.word	0x00000000
        /*0030*/ 	.short	0x0004
        /*0032*/ 	.short	0x0020
        /*0034*/ 	.byte	0x00, 0xf4, 0x21, 0x00


	//----- nvinfo : EIATTR_KPARAM_INFO
	.align		4
.L_17:
        /*0038*/ 	.byte	0x04, 0x17
        /*003a*/ 	.short	(.L_19 - .L_18)
.L_18:
        /*003c*/ 	.word	0x00000000
        /*0040*/ 	.short	0x0003
        /*0042*/ 	.short	0x0018
        /*0044*/ 	.byte	0x00, 0xf4, 0x21, 0x00


	//----- nvinfo : EIATTR_KPARAM_INFO
	.align		4
.L_19:
        /*0048*/ 	.byte	0x04, 0x17
        /*004a*/ 	.short	(.L_21 - .L_20)
.L_20:
        /*004c*/ 	.word	0x00000000
        /*0050*/ 	.short	0x0002
        /*0052*/ 	.short	0x0010
        /*0054*/ 	.byte	0x00, 0xf4, 0x21, 0x00


	//----- nvinfo : EIATTR_KPARAM_INFO
	.align		4
.L_21:
        /*0058*/ 	.byte	0x04, 0x17
        /*005a*/ 	.short	(.L_23 - .L_22)
.L_22:
        /*005c*/ 	.word	0x00000000
        /*0060*/ 	.short	0x0001
        /*0062*/ 	.short	0x0008
        /*0064*/ 	.byte	0x00, 0xf4, 0x21, 0x00


	//----- nvinfo : EIATTR_KPARAM_INFO
	.align		4
.L_23:
        /*0068*/ 	.byte	0x04, 0x17
        /*006a*/ 	.short	(.L_25 - .L_24)
.L_24:
        /*006c*/ 	.word	0x00000000
        /*0070*/ 	.short	0x0000
        /*0072*/ 	.short	0x0000
        /*0074*/ 	.byte	0x00, 0xf4, 0x21, 0x00


	//----- nvinfo : EIATTR_SPARSE_MMA_MASK
	.align		4
.L_25:
        /*0078*/ 	.byte	0x03, 0x50
        /*007a*/ 	.short	0x0000


	//----- nvinfo : EIATTR_MAXREG_COUNT
	.align		4
        /*007c*/ 	.byte	0x03, 0x1b
        /*007e*/ 	.short	0x00ff


	//----- nvinfo : EIATTR_EXIT_INSTR_OFFSETS
	.align		4
        /*0080*/ 	.byte	0x04, 0x1c
        /*0082*/ 	.short	(.L_27 - .L_26)


	//   ....[0]....
.L_26:
        /*0084*/ 	.word	0x00000480


	//   ....[1]....
        /*0088*/ 	.word	0x000004a0


	//----- nvinfo : EIATTR_REQNTID
	.align		4
.L_27:
        /*008c*/ 	.byte	0x04, 0x10
        /*008e*/ 	.short	(.L_29 - .L_28)
.L_28:
        /*0090*/ 	.word	0x00000080
        /*0094*/ 	.word	0x00000001
        /*0098*/ 	.word	0x00000001


	//----- nvinfo : EIATTR_CBANK_PARAM_SIZE
	.align		4
.L_29:
        /*009c*/ 	.byte	0x03, 0x19
        /*009e*/ 	.short	0x0034


	//----- nvinfo : EIATTR_PARAM_CBANK
	.align		4
        /*00a0*/ 	.byte	0x04, 0x0a
        /*00a2*/ 	.short	(.L_31 - .L_30)
	.align		4
.L_30:
        /*00a4*/ 	.word	index@(.nv.constant0.triton_poi_fused__native_batch_norm_legit_no_training_hardtanh_25)
        /*00a8*/ 	.short	0x0210
        /*00aa*/ 	.short	0x0034


	//----- nvinfo : EIATTR_SW_WAR
	.align		4
.L_31:
        /*00ac*/ 	.byte	0x04, 0x36
        /*00ae*/ 	.short	(.L_33 - .L_32)
.L_32:
        /*00b0*/ 	.word	0x00000008
.L_33:


//--------------------- .nv.callgraph             --------------------------
	.section	.nv.callgraph,"",@"SHT_CUDA_CALLGRAPH"
	.align	4
	.sectionentsize	8
	.align		4
        /*0000*/ 	.word	0x00000000
	.align		4
        /*0004*/ 	.word	0xffffffff
	.align		4
        /*0008*/ 	.word	0x00000000
	.align		4
        /*000c*/ 	.word	0xfffffffe
	.align		4
        /*0010*/ 	.word	0x00000000
	.align		4
        /*0014*/ 	.word	0xfffffffd
	.align		4
        /*0018*/ 	.word	0x00000000
	.align		4
        /*001c*/ 	.word	0xfffffffc


//--------------------- .nv.constant4             --------------------------
	.section	.nv.constant4,"a",@progbits
	.align	8
	.align		8
.nv.constant4:
        /*0000*/ 	.dword	_$_str
	.align		8
        /*0008*/ 	.dword	_$_str_$_2


//--------------------- .text.triton_poi_fused__native_batch_norm_legit_no_training_hardtanh_25 --------------------------
	.section	.text.triton_poi_fused__native_batch_norm_legit_no_training_hardtanh_25,"ax",@progbits
	.align	128
        .global         triton_poi_fused__native_batch_norm_legit_no_training_hardtanh_25
        .type           triton_poi_fused__native_batch_norm_legit_no_training_hardtanh_25,@function
        .size           triton_poi_fused__native_batch_norm_legit_no_training_hardtanh_25,(.L_x_1 - triton_poi_fused__native_batch_norm_legit_no_training_hardtanh_25)
        .other          triton_poi_fused__native_batch_norm_legit_no_training_hardtanh_25,@"STO_CUDA_ENTRY STV_DEFAULT"
triton_poi_fused__native_batch_norm_legit_no_training_hardtanh_25:
.text.triton_poi_fused__native_batch_norm_legit_no_training_hardtanh_25:
[----:B------:R-:W0:Y:S01]  /*0000*/  LDC R1, c[0x0][0x28] ;  /* 0x00000a00ff017b82 */ /* 0x000e220000000800 */
[----:B------:R-:W1:Y:S01]  /*0010*/  S2R R0, SR_TID.X ;  /* 0x0000000000007919 */ /* 0x000e620000002100 */
[----:B------:R-:W-:-:S06]  /*0020*/  HFMA2.MMA R2, -RZ, RZ, 0, 0 ;  /* 0x00000000ff027435 */ /* 0x000fcc00000001ff */
[----:B------:R-:W2:Y:S01]  /*0030*/  LDC.64 R10, c[0x0][0x220] ;  /* 0x00008800ff0a7b82 */ /* 0x000ea20000000a00 */
[----:B------:R-:W-:Y:S01]  /*0040*/  ULDC.64 UR4, c[0x0][0x208] ;  /* 0x0000820000047ab9 */ /* 0x000fe20000000a00 */
[----:B------:R-:W3:Y:S06]  /*0050*/  S2R R3, SR_CTAID.X ;  /* 0x0000000000037919 */ /* 0x000eec0000002500 */
[----:B------:R-:W4:Y:S08]  /*0060*/  LDC.64 R16, c[0x0][0x218] ;  /* 0x00008600ff107b82 */ /* 0x000f300000000a00 */
[----:B------:R-:W5:Y:S08]  /*0070*/  LDC.64 R14, c[0x0][0x210] ;  /* 0x00008400ff0e7b82 */ /* 0x000f700000000a00 */
[----:B------:R-:W5:Y:S01]  /*0080*/  LDC.64 R18, c[0x0][0x228] ;  /* 0x00008a00ff127b82 */ /* 0x000f620000000a00 */
[----:B-1----:R-:W-:-:S07]  /*0090*/  IMAD.SHL.U32 R0, R0, 0x2, RZ ;  /* 0x0000000200007824 */ /* 0x002fce00078e00ff */
[----:B------:R-:W1:Y:S01]  /*00a0*/  LDC.64 R20, c[0x0][0x230] ;  /* 0x00008c00ff147b82 */ /* 0x000e620000000a00 */
[----:B------:R-:W-:-:S05]  /*00b0*/  LOP3.LUT R0, R0, 0xfe, RZ, 0xc0, !PT ;  /* 0x000000fe00007812 */ /* 0x000fca00078ec0ff */
[----:B---3--:R-:W-:-:S04]  /*00c0*/  IMAD R3, R3, 0x100, R0 ;  /* 0x0000010003037824 */ /* 0x008fc800078e0200 */
[C---:B------:R-:W-:Y:S01]  /*00d0*/  IMAD.HI R0, R3.reuse, -0x77777777, R2 ;  /* 0x8888888903007827 */ /* 0x040fe200078e0202 */
[----:B------:R-:W-:-:S04]  /*00e0*/  ISETP.GE.AND P0, PT, R3, 0x3c00, PT ;  /* 0x00003c000300780c */ /* 0x000fc80003f06270 */
[----:B------:R-:W-:-:S04]  /*00f0*/  SHF.R.U32.HI R5, RZ, 0x1f, R0 ;  /* 0x0000001fff057819 */ /* 0x000fc80000011600 */
[----:B------:R-:W-:-:S05]  /*0100*/  LEA.HI.SX32 R5, R0, R5, 0x17 ;  /* 0x0000000500057211 */ /* 0x000fca00078fbaff */
[----:B------:R-:W-:Y:S01]  /*0110*/  IMAD R13, R5, -0x3c0, R3 ;  /* 0xfffffc40050d7824 */ /* 0x000fe200078e0203 */
[----:B------:R-:W-:-:S03]  /*0120*/  CS2R R4, SRZ ;  /* 0x0000000000047805 */ /* 0x000fc6000001ff00 */
[----:B--2---:R-:W-:-:S05]  /*0130*/  IMAD.WIDE R10, R13, 0x4, R10 ;  /* 0x000000040d0a7825 */ /* 0x004fca00078e020a */
[----:B------:R2:W3:Y:S01]  /*0140*/  @!P0 LDG.E.EL.64 R4, desc[UR4][R10.64] ;  /* 0x000000040a048981 */ /* 0x0004e2000c2e1b00 */
[----:B------:R-:W-:Y:S02]  /*0150*/  CS2R R6, SRZ ;  /* 0x0000000000067805 */ /* 0x000fe4000001ff00 */
[----:B------:R-:W-:Y:S01]  /*0160*/  CS2R R8, SRZ ;  /* 0x0000000000087805 */ /* 0x000fe2000001ff00 */
[----:B----4-:R-:W-:-:S04]  /*0170*/  IMAD.WIDE R16, R13, 0x4, R16 ;  /* 0x000000040d107825 */ /* 0x010fc800078e0210 */
[----:B-----5:R-:W-:Y:S01]  /*0180*/  IMAD.WIDE R14, R3, 0x4, R14 ;  /* 0x00000004030e7825 */ /* 0x020fe200078e020e */
[----:B------:R-:W4:Y:S01]  /*0190*/  @!P0 LDG.E.EL.64 R6, desc[UR4][R16.64] ;  /* 0x0000000410068981 */ /* 0x000f22000c2e1b00 */
[----:B--2---:R-:W-:Y:S02]  /*01a0*/  CS2R R10, SRZ ;  /* 0x00000000000a7805 */ /* 0x004fe4000001ff00 */
[C---:B0-----:R-:W-:Y:S01]  /*01b0*/  IMAD.WIDE R18, R13.reuse, 0x4, R18 ;  /* 0x000000040d127825 */ /* 0x041fe200078e0212 */
[----:B------:R0:W4:Y:S03]  /*01c0*/  @!P0 LDG.E.64 R8, desc[UR4][R14.64] ;  /* 0x000000040e088981 */ /* 0x000126000c1e1b00 */
[----:B-1----:R-:W-:Y:S01]  /*01d0*/  IMAD.WIDE R20, R13, 0x4, R20 ;  /* 0x000000040d147825 */ /* 0x002fe200078e0214 */
[----:B------:R-:W-:-:S04]  /*01e0*/  CS2R R12, SRZ ;  /* 0x00000000000c7805 */ /* 0x000fc8000001ff00 */
[----:B------:R-:W2:Y:S04]  /*01f0*/  @!P0 LDG.E.EL.64 R10, desc[UR4][R20.64] ;  /* 0x00000004140a8981 */ /* 0x000ea8000c2e1b00 */
[----:B------:R-:W2:Y:S01]  /*0200*/  @!P0 LDG.E.EL.64 R12, desc[UR4][R18.64] ;  /* 0x00000004120c8981 */ /* 0x000ea2000c2e1b00 */
[----:B0-----:R-:W-:Y:S01]  /*0210*/  MOV R15, 0x3e800000 ;  /* 0x3e800000000f7802 */ /* 0x001fe20000000f00 */
[----:B---3--:R-:W-:Y:S01]  /*0220*/  FADD R4, R4, 9.9999997473787516356e-06 ;  /* 0x3727c5ac04047421 */ /* 0x008fe20000000000 */
[----:B------:R-:W-:-:S03]  /*0230*/  FADD R5, R5, 9.9999997473787516356e-06 ;  /* 0x3727c5ac05057421 */ /* 0x000fc60000000000 */
[----:B------:R-:W0:Y:S08]  /*0240*/  MUFU.SQRT R0, R4 ;  /* 0x0000000400007308 */ /* 0x000e300000002000 */
[----:B------:R-:W1:Y:S01]  /*0250*/  MUFU.SQRT R2, R5 ;  /* 0x0000000500027308 */ /* 0x000e620000002000 */
[C---:B0-----:R-:W-:Y:S02]  /*0260*/  FSETP.GT.AND P1, PT, R0.reuse, 8.50705917302346158658e+37, PT ;  /* 0x7e8000000000780b */ /* 0x041fe40003f24000 */
[----:B------:R-:W-:-:S02]  /*0270*/  FSETP.GEU.AND P3, PT, R0, 1.175494350822287508e-38, PT ;  /* 0x008000000000780b */ /* 0x000fc40003f6e000 */
[C---:B-1----:R-:W-:Y:S02]  /*0280*/  FSETP.GT.AND P2, PT, R2.reuse, 8.50705917302346158658e+37, PT ;  /* 0x7e8000000200780b */ /* 0x042fe40003f44000 */
[----:B------:R-:W-:-:S07]  /*0290*/  FSETP.GEU.AND P4, PT, R2, 1.175494350822287508e-38, PT ;  /* 0x008000000200780b */ /* 0x000fce0003f8e000 */
[----:B------:R-:W-:-:S04]  /*02a0*/  @P1 FMUL R0, R0, 0.25 ;  /* 0x3e80000000001820 */ /* 0x000fc80000400000 */
[----:B------:R-:W-:Y:S01]  /*02b0*/  @!P3 FMUL R0, R0, 16777216 ;  /* 0x4b8000000000b820 */ /* 0x000fe20000400000 */
[----:B------:R-:W-:-:S04]  /*02c0*/  @P2 FMUL R2, R2, 0.25 ;  /* 0x3e80000002022820 */ /* 0x000fc80000400000 */
[----:B------:R-:W-:Y:S01]  /*02d0*/  @!P4 FMUL R2, R2, 16777216 ;  /* 0x4b8000000202c820 */ /* 0x000fe20000400000 */
[----:B------:R-:W0:Y:S01]  /*02e0*/  MUFU.RCP R0, R0 ;  /* 0x0000000000007308 */ /* 0x000e220000001000 */
[----:B------:R-:W-:-:S07]  /*02f0*/  FSEL R5, R15, 1, P1 ;  /* 0x3f8000000f057808 */ /* 0x000fce0000800000 */
[----:B------:R-:W1:Y:S01]  /*0300*/  MUFU.RCP R2, R2 ;  /* 0x0000000200027308 */ /* 0x000e620000001000 */
[----:B------:R-:W-:Y:S01]  /*0310*/  FSEL R15, R15, 1, P2 ;  /* 0x3f8000000f0f7808 */ /* 0x000fe20001000000 */
[----:B------:R-:W-:-:S04]  /*0320*/  @!P3 FMUL R5, R5, 16777216 ;  /* 0x4b8000000505b820 */ /* 0x000fc80000400000 */
[----:B------:R-:W-:Y:S01]  /*0330*/  @!P4 FMUL R15, R15, 16777216 ;  /* 0x4b8000000f0fc820 */ /* 0x000fe20000400000 */
[----:B0-----:R-:W-:Y:S01]  /*0340*/  FMUL R5, R0, R5 ;  /* 0x0000000500057220 */ /* 0x001fe20000400000 */
[----:B----4-:R-:W-:Y:S01]  /*0350*/  FADD R6, -R6, R8 ;  /* 0x0000000806067221 */ /* 0x010fe20000000100 */
[----:B------:R-:W-:Y:S01]  /*0360*/  FADD R7, -R7, R9 ;  /* 0x0000000907077221 */ /* 0x000fe20000000100 */
[----:B-1----:R-:W-:Y:S02]  /*0370*/  FMUL R4, R2, R15 ;  /* 0x0000000f02047220 */ /* 0x002fe40000400000 */
[----:B------:R-:W-:Y:S02]  /*0380*/  FMUL R9, R6, R5 ;  /* 0x0000000506097220 */ /* 0x000fe40000400000 */
[----:B------:R-:W-:Y:S02]  /*0390*/  FMUL R0, R7, R4 ;  /* 0x0000000407007220 */ /* 0x000fe40000400000 */
[----:B--2---:R-:W-:Y:S01]  /*03a0*/  FFMA R9, R9, R12, R10 ;  /* 0x0000000c09097223 */ /* 0x004fe2000000000a */
[----:B------:R-:W0:Y:S01]  /*03b0*/  LDC.64 R4, c[0x0][0x238] ;  /* 0x00008e00ff047b82 */ /* 0x000e220000000a00 */
[----:B------:R-:W-:-:S03]  /*03c0*/  FFMA R0, R0, R13, R11 ;  /* 0x0000000d00007223 */ /* 0x000fc6000000000b */
[C---:B------:R-:W-:Y:S02]  /*03d0*/  FSETP.GTU.AND P1, PT, R9.reuse, RZ, PT ;  /* 0x000000ff0900720b */ /* 0x040fe40003f2c000 */
[C---:B------:R-:W-:Y:S02]  /*03e0*/  FSETP.GTU.AND P2, PT, R0.reuse, RZ, PT ;  /* 0x000000ff0000720b */ /* 0x040fe40003f4c000 */
[----:B------:R-:W-:Y:S02]  /*03f0*/  FSEL R6, R9, RZ, P1 ;  /* 0x000000ff09067208 */ /* 0x000fe40000800000 */
[----:B------:R-:W-:Y:S02]  /*0400*/  FSEL R7, R0, RZ, P2 ;  /* 0x000000ff00077208 */ /* 0x000fe40001000000 */
[----:B------:R-:W-:Y:S02]  /*0410*/  FSETP.GEU.AND P3, PT, R6, 6, PT ;  /* 0x40c000000600780b */ /* 0x000fe40003f6e000 */
[----:B------:R-:W-:-:S02]  /*0420*/  FSETP.GEU.AND P4, PT, R7, 6, PT ;  /* 0x40c000000700780b */ /* 0x000fc40003f8e000 */
[----:B------:R-:W-:Y:S02]  /*0430*/  FSETP.NAN.AND P1, PT, R6, R6, PT ;  /* 0x000000060600720b */ /* 0x000fe40003f28000 */
[----:B------:R-:W-:Y:S01]  /*0440*/  FSETP.NAN.AND P2, PT, R7, R7, PT ;  /* 0x000000070700720b */ /* 0x000fe20003f48000 */
[----:B0-----:R-:W-:-:S06]  /*0450*/  IMAD.WIDE R2, R3, 0x4, R4 ;  /* 0x0000000403027825 */ /* 0x001fcc00078e0204 */
[----:B------:R-:W-:Y:S02]  /*0460*/  @P3 SEL R6, R6, 0x40c00000, P1 ;  /* 0x40c0000006063807 */ /* 0x000fe40000800000 */
[----:B------:R-:W-:Y:S01]  /*0470*/  @P4 SEL R7, R7, 0x40c00000, P2 ;  /* 0x40c0000007074807 */ /* 0x000fe20001000000 */
[----:B------:R-:W-:Y:S06]  /*0480*/  @P0 EXIT ;  /* 0x000000000000094d */ /* 0x000fec0003800000 */
[----:B------:R-:W-:Y:S01]  /*0490*/  STG.E.64 desc[UR4][R2.64], R6 ;  /* 0x0000000602007986 */ /* 0x000fe2000c101b04 */
[----:B------:R-:W-:Y:S05]  /*04a0*/  EXIT ;  /* 0x000000000000794d */ /* 0x000fea0003800000 */
.L_x_0:
[----:B------:R-:W-:-:S00]  /*04b0*/  BRA `(.L_x_0) ;  /* 0xfffffffc00fc7947 */ /* 0x000fc0000383ffff */
[----:B------:R-:W-:-:S00]  /*04c0*/  NOP ;  /* 0x0000000000007918 */ /* 0x000fc00000000000 */
        /* <DEDUP_REMOVED lines=11> */
.L_x_1:


//--------------------- .nv.global.init           --------------------------
	.section	.nv.global.init,"aw",@progbits
.nv.global.init:
	.type		_$_str,@object
	.size		_$_str,(_$_str_$_2 - _$_str)
_$_str:
        /*0000*/ 	.byte	0x5f, 0x5f, 0x43, 0x55, 0x44, 0x41, 0x5f, 0x46, 0x54, 0x5a, 0x00
	.type		_$_str_$_2,@object
	.size		_$_str_$_2,(.L_1 - _$_str_$_2)
_$_str_$_2:
        /*000b*/ 	.byte	0x5f, 0x5f, 0x43, 0x55, 0x44, 0x41, 0x5f, 0x50, 0x52, 0x45, 0x43, 0x5f, 0x53, 0x51, 0x52, 0x54
        /*001b*/ 	.byte	0x00
.L_1:


//--------------------- .nv.constant0.triton_poi_fused__native_batch_norm_legit_no_training_hardtanh_25 --------------------------
	.section	.nv.constant0.triton_poi_fused__native_batch_norm_legit_no_training_hardtanh_25,"a",@progbits
	.sectionflags	@""
	.align	4
.nv.constant0.triton_poi_fused__native_batch_norm_legit_no_training_hardtanh_25:
	.zero		580
